	.headerflags	@"EF_CUDA_TEXMODE_UNIFIED EF_CUDA_64BIT_ADDRESS EF_CUDA_ACCELERATORS EF_CUDA_SM90 EF_CUDA_VIRTUAL_SM(EF_CUDA_SM90)"
	.elftype	@"ET_EXEC"


//--------------------- .nv.info                  --------------------------
	.section	.nv.info,"",@"SHT_CUDA_INFO"
	.align	4


	//----- nvinfo : EIATTR_REGCOUNT
	.align		4
        /*0000*/ 	.byte	0x04, 0x2f
        /*0002*/ 	.short	(.L_3 - .L_2)
	.align		4
.L_2:
        /*0004*/ 	.word	index@(triton_poi_fused__native_batch_norm_legit_no_training_relu_21)
        /*0008*/ 	.word	0x00000020


	//----- nvinfo : EIATTR_MIN_STACK_SIZE
	.align		4
.L_3:
        /*000c*/ 	.byte	0x04, 0x12
        /*000e*/ 	.short	(.L_5 - .L_4)
	.align		4
.L_4:
        /*0010*/ 	.word	index@(triton_poi_fused__native_batch_norm_legit_no_training_relu_21)
        /*0014*/ 	.word	0x00000000


	//----- nvinfo : EIATTR_FRAME_SIZE
	.align		4
.L_5:
        /*0018*/ 	.byte	0x04, 0x11
        /*001a*/ 	.short	(.L_7 - .L_6)
	.align		4
.L_6:
        /*001c*/ 	.word	index@(triton_poi_fused__native_batch_norm_legit_no_training_relu_21)
        /*0020*/ 	.word	0x00000000


	//----- nvinfo : EIATTR_MIN_STACK_SIZE
	.align		4
.L_7:
        /*0024*/ 	.byte	0x04, 0x12
        /*0026*/ 	.short	(.L_9 - .L_8)
	.align		4
.L_8:
        /*0028*/ 	.word	index@(triton_poi_fused__native_batch_norm_legit_no_training_relu_21)
        /*002c*/ 	.word	0x00000000
.L_9:


//--------------------- .nv.info.triton_poi_fused__native_batch_norm_legit_no_training_relu_21 --------------------------
	.section	.nv.info.triton_poi_fused__native_batch_norm_legit_no_training_relu_21,"",@"SHT_CUDA_INFO"
	.sectionflags	@""
	.align	4


	//----- nvinfo : EIATTR_CUDA_API_VERSION
	.align		4
        /*0000*/ 	.byte	0x04, 0x37
        /*0002*/ 	.short	(.L_11 - .L_10)
.L_10:
        /*0004*/ 	.word	0x0000007c


	//----- nvinfo : EIATTR_KPARAM_INFO
	.align		4
.L_11:
        /*0008*/ 	.byte	0x04, 0x17
        /*000a*/ 	.short	(.L_13 - .L_12)
.L_12:
        /*000c*/ 	.word	0x00000000
        /*0010*/ 	.short	0x0006
        /*0012*/ 	.short	0x0030
        /*0014*/ 	.byte	0x00, 0xf0, 0x11, 0x00


	//----- nvinfo : EIATTR_KPARAM_INFO
	.align		4
.L_13:
        /*0018*/ 	.byte	0x04, 0x17
        /*001a*/ 	.short	(.L_15 - .L_14)
.L_14:
        /*001c*/ 	.word	0x00000000
        /*0020*/ 	.short	0x0005
        /*0022*/ 	.short	0x0028
        /*0024*/ 	.byte	0x00, 0xf4, 0x21, 0x00


	//----- nvinfo : EIATTR_KPARAM_INFO
	.align		4
.L_15:
        /*0028*/ 	.byte	0x04, 0x17
        /*002a*/ 	.short	(.L_17 - .L_16)
.L_16:
        /*002c*/ 	.word	0x00000000
        /*0030*/ 	.short	0x0004
        /*0032*/ 	.short	0x0020
        /*0034*/ 	.byte	0x00, 0xf4, 0x21, 0x00


	//----- nvinfo : EIATTR_KPARAM_INFO
	.align		4
.L_17:
        /*0038*/ 	.byte	0x04, 0x17
        /*003a*/ 	.short	(.L_19 - .L_18)
.L_18:
        /*003c*/ 	.word	0x00000000
        /*0040*/ 	.short	0x0003
        /*0042*/ 	.short	0x0018
        /*0044*/ 	.byte	0x00, 0xf4, 0x21, 0x00


	//----- nvinfo : EIATTR_KPARAM_INFO
	.align		4
.L_19:
        /*0048*/ 	.byte	0x04, 0x17
        /*004a*/ 	.short	(.L_21 - .L_20)
.L_20:
        /*004c*/ 	.word	0x00000000
        /*0050*/ 	.short	0x0002
        /*0052*/ 	.short	0x0010
        /*0054*/ 	.byte	0x00, 0xf4, 0x21, 0x00


	//----- nvinfo : EIATTR_KPARAM_INFO
	.align		4
.L_21:
        /*0058*/ 	.byte	0x04, 0x17
        /*005a*/ 	.short	(.L_23 - .L_22)
.L_22:
        /*005c*/ 	.word	0x00000000
        /*0060*/ 	.short	0x0001
        /*0062*/ 	.short	0x0008
        /*0064*/ 	.byte	0x00, 0xf4, 0x21, 0x00


	//----- nvinfo : EIATTR_KPARAM_INFO
	.align		4
.L_23:
        /*0068*/ 	.byte	0x04, 0x17
        /*006a*/ 	.short	(.L_25 - .L_24)
.L_24:
        /*006c*/ 	.word	0x00000000
        /*0070*/ 	.short	0x0000
        /*0072*/ 	.short	0x0000
        /*0074*/ 	.byte	0x00, 0xf4, 0x21, 0x00


	//----- nvinfo : EIATTR_SPARSE_MMA_MASK
	.align		4
.L_25:
        /*0078*/ 	.byte	0x03, 0x50
        /*007a*/ 	.short	0x0000


	//----- nvinfo : EIATTR_MAXREG_COUNT
	.align		4
        /*007c*/ 	.byte	0x03, 0x1b
        /*007e*/ 	.short	0x00ff


	//----- nvinfo : EIATTR_EXIT_INSTR_OFFSETS
	.align		4
        /*0080*/ 	.byte	0x04, 0x1c
        /*0082*/ 	.short	(.L_27 - .L_26)


	//   ....[0]....
.L_26:
        /*0084*/ 	.word	0x000006c0


	//----- nvinfo : EIATTR_REQNTID
	.align		4
.L_27:
        /*0088*/ 	.byte	0x04, 0x10
        /*008a*/ 	.short	(.L_29 - .L_28)
.L_28:
        /*008c*/ 	.word	0x00000080
        /*0090*/ 	.word	0x00000001
        /*0094*/ 	.word	0x00000001


	//----- nvinfo : EIATTR_CBANK_PARAM_SIZE
	.align		4
.L_29:
        /*0098*/ 	.byte	0x03, 0x19
        /*009a*/ 	.short	0x0034


	//----- nvinfo : EIATTR_PARAM_CBANK
	.align		4
        /*009c*/ 	.byte	0x04, 0x0a
        /*009e*/ 	.short	(.L_31 - .L_30)
	.align		4
.L_30:
        /*00a0*/ 	.word	index@(.nv.constant0.triton_poi_fused__native_batch_norm_legit_no_training_relu_21)
        /*00a4*/ 	.short	0x0210
        /*00a6*/ 	.short	0x0034


	//----- nvinfo : EIATTR_SW_WAR
	.align		4
.L_31:
        /*00a8*/ 	.byte	0x04, 0x36
        /*00aa*/ 	.short	(.L_33 - .L_32)
.L_32:
        /*00ac*/ 	.word	0x00000008
.L_33:


//--------------------- .nv.callgraph             --------------------------
	.section	.nv.callgraph,"",@"SHT_CUDA_CALLGRAPH"
	.align	4
	.sectionentsize	8
	.align		4
        /*0000*/ 	.word	0x00000000
	.align		4
        /*0004*/ 	.word	0xffffffff
	.align		4
        /*0008*/ 	.word	0x00000000
	.align		4
        /*000c*/ 	.word	0xfffffffe
	.align		4
        /*0010*/ 	.word	0x00000000
	.align		4
        /*0014*/ 	.word	0xfffffffd
	.align		4
        /*0018*/ 	.word	0x00000000
	.align		4
        /*001c*/ 	.word	0xfffffffc


//--------------------- .nv.constant4             --------------------------
	.section	.nv.constant4,"a",@progbits
	.align	8
	.align		8
.nv.constant4:
        /*0000*/ 	.dword	_$_str
	.align		8
        /*0008*/ 	.dword	_$_str_$_2


//--------------------- .text.triton_poi_fused__native_batch_norm_legit_no_training_relu_21 --------------------------
	.section	.text.triton_poi_fused__native_batch_norm_legit_no_training_relu_21,"ax",@progbits
	.align	128
        .global         triton_poi_fused__native_batch_norm_legit_no_training_relu_21
        .type           triton_poi_fused__native_batch_norm_legit_no_training_relu_21,@function
        .size           triton_poi_fused__native_batch_norm_legit_no_training_relu_21,(.L_x_1 - triton_poi_fused__native_batch_norm_legit_no_training_relu_21)
        .other          triton_poi_fused__native_batch_norm_legit_no_training_relu_21,@"STO_CUDA_ENTRY STV_DEFAULT"
triton_poi_fused__native_batch_norm_legit_no_training_relu_21:
.text.triton_poi_fused__native_batch_norm_legit_no_training_relu_21:
[----:B------:R-:W-:Y:S01]  /*0000*/  LDC R1, c[0x0][0x28] ;  /* 0x00000a00ff017b82 */ /* 0x000fe20000000800 */
[----:B------:R-:W1:Y:S01]  /*0010*/  S2R R0, SR_TID.X ;  /* 0x0000000000007919 */ /* 0x000e620000002100 */
[----:B------:R-:W-:-:S06]  /*0020*/  ULDC.64 UR4, c[0x0][0x208] ;  /* 0x0000820000047ab9 */ /* 0x000fcc0000000a00 */
[----:B------:R-:W2:Y:S01]  /*0030*/  LDC.64 R16, c[0x0][0x218] ;  /* 0x00008600ff107b82 */ /* 0x000ea20000000a00 */
[----:B------:R-:W3:Y:S07]  /*0040*/  S2R R3, SR_CTAID.X ;  /* 0x0000000000037919 */ /* 0x000eee0000002500 */
[----:B------:R-:W4:Y:S08]  /*0050*/  LDC.64 R14, c[0x0][0x210] ;  /* 0x00008400ff0e7b82 */ /* 0x000f300000000a00 */
[----:B------:R-:W5:Y:S01]  /*0060*/  LDC.64 R12, c[0x0][0x230] ;  /* 0x00008c00ff0c7b82 */ /* 0x000f620000000a00 */
[----:B-1----:R-:W-:-:S02]  /*0070*/  SHF.L.U32 R0, R0, 0x2, RZ ;  /* 0x0000000200007819 */ /* 0x002fc400000006ff */
[----:B---3--:R-:W-:Y:S02]  /*0080*/  SHF.R.S32.HI R5, RZ, 0x15, R3 ;  /* 0x00000015ff057819 */ /* 0x008fe40000011403 */
[----:B------:R-:W-:Y:S02]  /*0090*/  LOP3.LUT R0, R0, 0x1fc, RZ, 0xc0, !PT ;  /* 0x000001fc00007812 */ /* 0x000fe400078ec0ff */
[----:B------:R-:W-:Y:S02]  /*00a0*/  SGXT R5, R5, 0x1 ;  /* 0x000000010505781a */ /* 0x000fe40000000200 */
[----:B------:R-:W-:Y:S02]  /*00b0*/  LEA R18, R3, R0, 0xa ;  /* 0x0000000003127211 */ /* 0x000fe400078e50ff */
[----:B------:R-:W1:Y:S02]  /*00c0*/  LDC.64 R2, c[0x0][0x220] ;  /* 0x00008800ff027b82 */ /* 0x000e640000000a00 */
[----:B------:R-:W-:-:S04]  /*00d0*/  LEA.HI R5, R5, R18, RZ, 0xa ;  /* 0x0000001205057211 */ /* 0x000fc800078f50ff */
[----:B------:R-:W-:Y:S02]  /*00e0*/  SHF.R.S32.HI R23, RZ, 0xa, R5 ;  /* 0x0000000aff177819 */ /* 0x000fe40000011405 */
[----:B------:R-:W-:Y:S02]  /*00f0*/  IADD3 R5, R5, 0x200, RZ ;  /* 0x0000020005057810 */ /* 0x000fe40007ffe0ff */
[----:B------:R-:W-:Y:S02]  /*0100*/  LEA.HI R0, R23, R23, RZ, 0x6 ;  /* 0x0000001717007211 */ /* 0x000fe400078f30ff */
[----:B------:R-:W-:Y:S02]  /*0110*/  SHF.R.S32.HI R5, RZ, 0xa, R5 ;  /* 0x0000000aff057819 */ /* 0x000fe40000011405 */
[----:B------:R-:W-:Y:S02]  /*0120*/  LOP3.LUT R0, R0, 0xffffffc0, RZ, 0xc0, !PT ;  /* 0xffffffc000007812 */ /* 0x000fe400078ec0ff */
[----:B------:R-:W-:-:S02]  /*0130*/  LEA.HI R4, R5, R5, RZ, 0x6 ;  /* 0x0000000505047211 */ /* 0x000fc400078f30ff */
[----:B------:R-:W-:Y:S02]  /*0140*/  IADD3 R23, R23, -R0, RZ ;  /* 0x8000000017177210 */ /* 0x000fe40007ffe0ff */
[----:B------:R-:W-:-:S04]  /*0150*/  LOP3.LUT R4, R4, 0xffffffc0, RZ, 0xc0, !PT ;  /* 0xffffffc004047812 */ /* 0x000fc800078ec0ff */
[----:B------:R-:W-:Y:S01]  /*0160*/  IADD3 R19, R5, -R4, RZ ;  /* 0x8000000405137210 */ /* 0x000fe20007ffe0ff */
[----:B-1----:R-:W-:-:S04]  /*0170*/  IMAD.WIDE R8, R23, 0x4, R2 ;  /* 0x0000000417087825 */ /* 0x002fc800078e0202 */
[----:B------:R-:W-:Y:S01]  /*0180*/  IMAD.WIDE R10, R19, 0x4, R2 ;  /* 0x00000004130a7825 */ /* 0x000fe200078e0202 */
[----:B------:R-:W3:Y:S01]  /*0190*/  LDG.E.EL R20, desc[UR4][R8.64] ;  /* 0x0000000408147981 */ /* 0x000ee2000c2e1900 */
[----:B------:R-:W1:Y:S03]  /*01a0*/  LDC.64 R2, c[0x0][0x228] ;  /* 0x00008a00ff027b82 */ /* 0x000e660000000a00 */
[----:B------:R-:W3:Y:S01]  /*01b0*/  LDG.E.EL R21, desc[UR4][R10.64] ;  /* 0x000000040a157981 */ /* 0x000ee2000c2e1900 */
[----:B--2---:R-:W-:-:S04]  /*01c0*/  IMAD.WIDE R26, R23, 0x4, R16 ;  /* 0x00000004171a7825 */ /* 0x004fc800078e0210 */
[----:B----4-:R-:W-:Y:S01]  /*01d0*/  IMAD.WIDE R14, R18, 0x4, R14 ;  /* 0x00000004120e7825 */ /* 0x010fe200078e020e */
[----:B------:R-:W2:Y:S04]  /*01e0*/  LDG.E.EL R0, desc[UR4][R26.64] ;  /* 0x000000041a007981 */ /* 0x000ea8000c2e1900 */
[----:B------:R-:W2:Y:S01]  /*01f0*/  LDG.E.128 R4, desc[UR4][R14.64] ;  /* 0x000000040e047981 */ /* 0x000ea2000c1e1d00 */
[----:B------:R-:W-:-:S03]  /*0200*/  IMAD.WIDE R16, R19, 0x4, R16 ;  /* 0x0000000413107825 */ /* 0x000fc600078e0210 */
[----:B------:R-:W4:Y:S04]  /*0210*/  LDG.E.128 R8, desc[UR4][R14.64+0x800] ;  /* 0x000800040e087981 */ /* 0x000f28000c1e1d00 */
[----:B------:R-:W4:Y:S01]  /*0220*/  LDG.E.EL R16, desc[UR4][R16.64] ;  /* 0x0000000410107981 */ /* 0x000f22000c2e1900 */
[----:B01----:R-:W-:-:S04]  /*0230*/  IMAD.WIDE R24, R23, 0x4, R2 ;  /* 0x0000000417187825 */ /* 0x003fc800078e0202 */
[----:B-----5:R-:W-:Y:S02]  /*0240*/  IMAD.WIDE R22, R23, 0x4, R12 ;  /* 0x0000000417167825 */ /* 0x020fe400078e020c */
[----:B------:R-:W5:Y:S04]  /*0250*/  LDG.E.EL R24, desc[UR4][R24.64] ;  /* 0x0000000418187981 */ /* 0x000f68000c2e1900 */
[----:B------:R-:W5:Y:S01]  /*0260*/  LDG.E.EL R23, desc[UR4][R22.64] ;  /* 0x0000000416177981 */ /* 0x000f62000c2e1900 */
[----:B------:R-:W-:-:S04]  /*0270*/  IMAD.WIDE R2, R19, 0x4, R2 ;  /* 0x0000000413027825 */ /* 0x000fc800078e0202 */
[----:B------:R-:W-:Y:S02]  /*0280*/  IMAD.WIDE R28, R19, 0x4, R12 ;  /* 0x00000004131c7825 */ /* 0x000fe400078e020c */
[----:B------:R0:W4:Y:S04]  /*0290*/  LDG.E.EL R12, desc[UR4][R2.64] ;  /* 0x00000004020c7981 */ /* 0x000128000c2e1900 */
[----:B------:R-:W4:Y:S01]  /*02a0*/  LDG.E.EL R13, desc[UR4][R28.64] ;  /* 0x000000041c0d7981 */ /* 0x000f22000c2e1900 */
[----:B0-----:R-:W-:Y:S01]  /*02b0*/  HFMA2.MMA R3, -RZ, RZ, 1.625, 0 ;  /* 0x3e800000ff037435 */ /* 0x001fe200000001ff */
[----:B---3--:R-:W-:-:S04]  /*02c0*/  FADD R20, R20, 9.9999997473787516356e-06 ;  /* 0x3727c5ac14147421 */ /* 0x008fc80000000000 */
[----:B------:R-:W0:Y:S01]  /*02d0*/  MUFU.SQRT R19, R20 ;  /* 0x0000001400137308 */ /* 0x000e220000002000 */
[----:B------:R-:W-:-:S07]  /*02e0*/  FADD R21, R21, 9.9999997473787516356e-06 ;  /* 0x3727c5ac15157421 */ /* 0x000fce0000000000 */
[----:B------:R-:W1:Y:S01]  /*02f0*/  MUFU.SQRT R25, R21 ;  /* 0x0000001500197308 */ /* 0x000e620000002000 */
[C---:B0-----:R-:W-:Y:S02]  /*0300*/  FSETP.GT.AND P0, PT, R19.reuse, 8.50705917302346158658e+37, PT ;  /* 0x7e8000001300780b */ /* 0x041fe40003f04000 */
[----:B------:R-:W-:Y:S02]  /*0310*/  FSETP.GEU.AND P2, PT, R19, 1.175494350822287508e-38, PT ;  /* 0x008000001300780b */ /* 0x000fe40003f4e000 */
[C---:B-1----:R-:W-:Y:S02]  /*0320*/  FSETP.GT.AND P1, PT, R25.reuse, 8.50705917302346158658e+37, PT ;  /* 0x7e8000001900780b */ /* 0x042fe40003f24000 */
[----:B------:R-:W-:-:S07]  /*0330*/  FSETP.GEU.AND P3, PT, R25, 1.175494350822287508e-38, PT ;  /* 0x008000001900780b */ /* 0x000fce0003f6e000 */
[----:B------:R-:W-:-:S04]  /*0340*/  @P0 FMUL R19, R19, 0.25 ;  /* 0x3e80000013130820 */ /* 0x000fc80000400000 */
[----:B------:R-:W-:Y:S01]  /*0350*/  @!P2 FMUL R19, R19, 16777216 ;  /* 0x4b8000001313a820 */ /* 0x000fe20000400000 */
[----:B------:R-:W-:-:S05]  /*0360*/  @P1 FMUL R25, R25, 0.25 ;  /* 0x3e80000019191820 */ /* 0x000fca0000400000 */
[----:B------:R-:W0:Y:S01]  /*0370*/  MUFU.RCP R19, R19 ;  /* 0x0000001300137308 */ /* 0x000e220000001000 */
[----:B------:R-:W-:Y:S01]  /*0380*/  @!P3 FMUL R25, R25, 16777216 ;  /* 0x4b8000001919b820 */ /* 0x000fe20000400000 */
[----:B------:R-:W-:-:S06]  /*0390*/  FSEL R2, R3, 1, P0 ;  /* 0x3f80000003027808 */ /* 0x000fcc0000000000 */
[----:B------:R-:W1:Y:S01]  /*03a0*/  MUFU.RCP R14, R25 ;  /* 0x00000019000e7308 */ /* 0x000e620000001000 */
[----:B------:R-:W-:Y:S01]  /*03b0*/  FSEL R3, R3, 1, P1 ;  /* 0x3f80000003037808 */ /* 0x000fe20000800000 */
[----:B------:R-:W-:Y:S01]  /*03c0*/  @!P2 FMUL R2, R2, 16777216 ;  /* 0x4b8000000202a820 */ /* 0x000fe20000400000 */
[----:B--2---:R-:W-:-:S03]  /*03d0*/  FADD R4, R4, -R0 ;  /* 0x8000000004047221 */ /* 0x004fc60000000000 */
[----:B------:R-:W-:Y:S01]  /*03e0*/  @!P3 FMUL R3, R3, 16777216 ;  /* 0x4b8000000303b820 */ /* 0x000fe20000400000 */
[----:B0-----:R-:W-:Y:S01]  /*03f0*/  FMUL R15, R19, R2 ;  /* 0x00000002130f7220 */ /* 0x001fe20000400000 */
[--C-:B------:R-:W-:Y:S01]  /*0400*/  FADD R20, R5, -R0.reuse ;  /* 0x8000000005147221 */ /* 0x100fe20000000000 */
[--C-:B------:R-:W-:Y:S01]  /*0410*/  FADD R6, R6, -R0.reuse ;  /* 0x8000000006067221 */ /* 0x100fe20000000000 */
[----:B------:R-:W-:Y:S01]  /*0420*/  FADD R0, R7, -R0 ;  /* 0x8000000007007221 */ /* 0x000fe20000000000 */
[C---:B------:R-:W-:Y:S01]  /*0430*/  FMUL R5, R15.reuse, R4 ;  /* 0x000000040f057220 */ /* 0x040fe20000400000 */
[C---:B------:R-:W-:Y:S01]  /*0440*/  FMUL R4, R15.reuse, R20 ;  /* 0x000000140f047220 */ /* 0x040fe20000400000 */
[----:B-1----:R-:W-:Y:S02]  /*0450*/  FMUL R14, R14, R3 ;  /* 0x000000030e0e7220 */ /* 0x002fe40000400000 */
[----:B------:R-:W0:Y:S01]  /*0460*/  LDC.64 R2, c[0x0][0x238] ;  /* 0x00008e00ff027b82 */ /* 0x000e220000000a00 */
[C---:B------:R-:W-:Y:S01]  /*0470*/  FMUL R20, R15.reuse, R6 ;  /* 0x000000060f147220 */ /* 0x040fe20000400000 */
[----:B------:R-:W-:Y:S01]  /*0480*/  FMUL R6, R15, R0 ;  /* 0x000000000f067220 */ /* 0x000fe20000400000 */
[--C-:B----4-:R-:W-:Y:S01]  /*0490*/  FADD R7, R8, -R16.reuse ;  /* 0x8000001008077221 */ /* 0x110fe20000000000 */
[--C-:B------:R-:W-:Y:S01]  /*04a0*/  FADD R9, R9, -R16.reuse ;  /* 0x8000001009097221 */ /* 0x100fe20000000000 */
[--C-:B------:R-:W-:Y:S01]  /*04b0*/  FADD R15, R10, -R16.reuse ;  /* 0x800000100a0f7221 */ /* 0x100fe20000000000 */
[C-C-:B-----5:R-:W-:Y:S01]  /*04c0*/  FFMA R0, R24.reuse, R5, R23.reuse ;  /* 0x0000000518007223 */ /* 0x160fe20000000017 */
[----:B------:R-:W-:Y:S01]  /*04d0*/  FADD R11, R11, -R16 ;  /* 0x800000100b0b7221 */ /* 0x000fe20000000000 */
[C-C-:B------:R-:W-:Y:S01]  /*04e0*/  FFMA R4, R24.reuse, R4, R23.reuse ;  /* 0x0000000418047223 */ /* 0x140fe20000000017 */
[C-C-:B------:R-:W-:Y:S01]  /*04f0*/  FFMA R5, R24.reuse, R20, R23.reuse ;  /* 0x0000001418057223 */ /* 0x140fe20000000017 */
[----:B------:R-:W-:Y:S01]  /*0500*/  FFMA R23, R24, R6, R23 ;  /* 0x0000000618177223 */ /* 0x000fe20000000017 */
[C---:B------:R-:W-:Y:S01]  /*0510*/  FMUL R7, R14.reuse, R7 ;  /* 0x000000070e077220 */ /* 0x040fe20000400000 */
[C---:B------:R-:W-:Y:S01]  /*0520*/  FMUL R8, R14.reuse, R9 ;  /* 0x000000090e087220 */ /* 0x040fe20000400000 */
[C---:B------:R-:W-:Y:S01]  /*0530*/  FMUL R6, R14.reuse, R15 ;  /* 0x0000000f0e067220 */ /* 0x040fe20000400000 */
[----:B------:R-:W-:Y:S01]  /*0540*/  FMUL R14, R14, R11 ;  /* 0x0000000b0e0e7220 */ /* 0x000fe20000400000 */
[C-C-:B------:R-:W-:Y:S01]  /*0550*/  FFMA R9, R12.reuse, R7, R13.reuse ;  /* 0x000000070c097223 */ /* 0x140fe2000000000d */
[C-C-:B------:R-:W-:Y:S01]  /*0560*/  FFMA R8, R12.reuse, R8, R13.reuse ;  /* 0x000000080c087223 */ /* 0x140fe2000000000d */
[C-C-:B------:R-:W-:Y:S01]  /*0570*/  FFMA R10, R12.reuse, R6, R13.reuse ;  /* 0x000000060c0a7223 */ /* 0x140fe2000000000d */
[----:B------:R-:W-:Y:S01]  /*0580*/  FFMA R14, R12, R14, R13 ;  /* 0x0000000e0c0e7223 */ /* 0x000fe2000000000d */
[----:B------:R-:W-:-:S02]  /*0590*/  FSETP.GEU.AND P6, PT, R23, RZ, PT ;  /* 0x000000ff1700720b */ /* 0x000fc40003fce000 */
[----:B------:R-:W-:Y:S02]  /*05a0*/  FSETP.GEU.AND P0, PT, R5, RZ, PT ;  /* 0x000000ff0500720b */ /* 0x000fe40003f0e000 */
[----:B------:R-:W-:Y:S02]  /*05b0*/  FSETP.GEU.AND P1, PT, R4, RZ, PT ;  /* 0x000000ff0400720b */ /* 0x000fe40003f2e000 */
[----:B------:R-:W-:Y:S02]  /*05c0*/  FSETP.GEU.AND P3, PT, R14, RZ, PT ;  /* 0x000000ff0e00720b */ /* 0x000fe40003f6e000 */
[----:B------:R-:W-:Y:S02]  /*05d0*/  SEL R7, R23, RZ, P6 ;  /* 0x000000ff17077207 */ /* 0x000fe40003000000 */
[----:B------:R-:W-:Y:S02]  /*05e0*/  FSETP.GEU.AND P2, PT, R0, RZ, PT ;  /* 0x000000ff0000720b */ /* 0x000fe40003f4e000 */
[----:B------:R-:W-:-:S02]  /*05f0*/  FSETP.GEU.AND P4, PT, R10, RZ, PT ;  /* 0x000000ff0a00720b */ /* 0x000fc40003f8e000 */
[----:B------:R-:W-:Y:S02]  /*0600*/  FSETP.GEU.AND P5, PT, R9, RZ, PT ;  /* 0x000000ff0900720b */ /* 0x000fe40003fae000 */
[----:B------:R-:W-:Y:S02]  /*0610*/  FSETP.GEU.AND P6, PT, R8, RZ, PT ;  /* 0x000000ff0800720b */ /* 0x000fe40003fce000 */
[----:B------:R-:W-:Y:S01]  /*0620*/  SEL R6, R5, RZ, P0 ;  /* 0x000000ff05067207 */ /* 0x000fe20000000000 */
[----:B0-----:R-:W-:Y:S01]  /*0630*/  IMAD.WIDE R2, R18, 0x4, R2 ;  /* 0x0000000412027825 */ /* 0x001fe200078e0202 */
[----:B------:R-:W-:Y:S02]  /*0640*/  SEL R5, R4, RZ, P1 ;  /* 0x000000ff04057207 */ /* 0x000fe40000800000 */
[----:B------:R-:W-:Y:S02]  /*0650*/  SEL R15, R14, RZ, P3 ;  /* 0x000000ff0e0f7207 */ /* 0x000fe40001800000 */
[----:B------:R-:W-:-:S02]  /*0660*/  SEL R4, R0, RZ, P2 ;  /* 0x000000ff00047207 */ /* 0x000fc40001000000 */
[----:B------:R-:W-:Y:S02]  /*0670*/  SEL R14, R10, RZ, P4 ;  /* 0x000000ff0a0e7207 */ /* 0x000fe40002000000 */
[----:B------:R-:W-:Y:S02]  /*0680*/  SEL R12, R9, RZ, P5 ;  /* 0x000000ff090c7207 */ /* 0x000fe40002800000 */
[----:B------:R-:W-:Y:S01]  /*0690*/  SEL R13, R8, RZ, P6 ;  /* 0x000000ff080d7207 */ /* 0x000fe20003000000 */
[----:B------:R-:W-:Y:S04]  /*06a0*/  STG.E.128 desc[UR4][R2.64], R4 ;  /* 0x0000000402007986 */ /* 0x000fe8000c101d04 */
[----:B------:R-:W-:Y:S01]  /*06b0*/  STG.E.128 desc[UR4][R2.64+0x800], R12 ;  /* 0x0008000c02007986 */ /* 0x000fe2000c101d04 */
[----:B------:R-:W-:Y:S05]  /*06c0*/  EXIT ;  /* 0x000000000000794d */ /* 0x000fea0003800000 */
.L_x_0:
[----:B------:R-:W-:-:S00]  /*06d0*/  BRA `(.L_x_0) ;  /* 0xfffffffc00fc7947 */ /* 0x000fc0000383ffff */
[----:B------:R-:W-:-:S00]  /*06e0*/  NOP ;  /* 0x0000000000007918 */ /* 0x000fc00000000000 */
        /* <DEDUP_REMOVED lines=9> */
.L_x_1:


//--------------------- .nv.global.init           --------------------------
	.section	.nv.global.init,"aw",@progbits
.nv.global.init:
	.type		_$_str,@object
	.size		_$_str,(_$_str_$_2 - _$_str)
_$_str:
        /*0000*/ 	.byte	0x5f, 0x5f, 0x43, 0x55, 0x44, 0x41, 0x5f, 0x46, 0x54, 0x5a, 0x00
	.type		_$_str_$_2,@object
	.size		_$_str_$_2,(.L_1 - _$_str_$_2)
_$_str_$_2:
        /*000b*/ 	.byte	0x5f, 0x5f, 0x43, 0x55, 0x44, 0x41, 0x5f, 0x50, 0x52, 0x45, 0x43, 0x5f, 0x53, 0x51, 0x52, 0x54
        /*001b*/ 	.byte	0x00
.L_1:


//--------------------- .nv.constant0.triton_poi_fused__native_batch_norm_legit_no_training_relu_21 --------------------------
	.section	.nv.constant0.triton_poi_fused__native_batch_norm_legit_no_training_relu_21,"a",@progbits
	.sectionflags	@""
	.align	4
.nv.constant0.triton_poi_fused__native_batch_norm_legit_no_training_relu_21:
	.zero		580
